	.headerflags	@"EF_CUDA_TEXMODE_UNIFIED EF_CUDA_64BIT_ADDRESS EF_CUDA_ACCELERATORS EF_CUDA_SM90 EF_CUDA_VIRTUAL_SM(EF_CUDA_SM90)"
	.elftype	@"ET_EXEC"


//--------------------- .nv.info                  --------------------------
	.section	.nv.info,"",@"SHT_CUDA_INFO"
	.align	4


	//----- nvinfo : EIATTR_REGCOUNT
	.align		4
        /*0000*/ 	.byte	0x04, 0x2f
        /*0002*/ 	.short	(.L_1 - .L_0)
	.align		4
.L_0:
        /*0004*/ 	.word	index@(triton_poi_fused_mul_3)
        /*0008*/ 	.word	0x0000000c


	//----- nvinfo : EIATTR_MIN_STACK_SIZE
	.align		4
.L_1:
        /*000c*/ 	.byte	0x04, 0x12
        /*000e*/ 	.short	(.L_3 - .L_2)
	.align		4
.L_2:
        /*0010*/ 	.word	index@(triton_poi_fused_mul_3)
        /*0014*/ 	.word	0x00000000


	//----- nvinfo : EIATTR_FRAME_SIZE
	.align		4
.L_3:
        /*0018*/ 	.byte	0x04, 0x11
        /*001a*/ 	.short	(.L_5 - .L_4)
	.align		4
.L_4:
        /*001c*/ 	.word	index@(triton_poi_fused_mul_3)
        /*0020*/ 	.word	0x00000000


	//----- nvinfo : EIATTR_MIN_STACK_SIZE
	.align		4
.L_5:
        /*0024*/ 	.byte	0x04, 0x12
        /*0026*/ 	.short	(.L_7 - .L_6)
	.align		4
.L_6:
        /*0028*/ 	.word	index@(triton_poi_fused_mul_3)
        /*002c*/ 	.word	0x00000000
.L_7:


//--------------------- .nv.info.triton_poi_fused_mul_3 --------------------------
	.section	.nv.info.triton_poi_fused_mul_3,"",@"SHT_CUDA_INFO"
	.sectionflags	@""
	.align	4


	//----- nvinfo : EIATTR_CUDA_API_VERSION
	.align		4
        /*0000*/ 	.byte	0x04, 0x37
        /*0002*/ 	.short	(.L_9 - .L_8)
.L_8:
        /*0004*/ 	.word	0x0000007c


	//----- nvinfo : EIATTR_KPARAM_INFO
	.align		4
.L_9:
        /*0008*/ 	.byte	0x04, 0x17
        /*000a*/ 	.short	(.L_11 - .L_10)
.L_10:
        /*000c*/ 	.word	0x00000000
        /*0010*/ 	.short	0x0002
        /*0012*/ 	.short	0x0010
        /*0014*/ 	.byte	0x00, 0xf0, 0x11, 0x00


	//----- nvinfo : EIATTR_KPARAM_INFO
	.align		4
.L_11:
        /*0018*/ 	.byte	0x04, 0x17
        /*001a*/ 	.short	(.L_13 - .L_12)
.L_12:
        /*001c*/ 	.word	0x00000000
        /*0020*/ 	.short	0x0001
        /*0022*/ 	.short	0x0008
        /*0024*/ 	.byte	0x00, 0xf4, 0x21, 0x00


	//----- nvinfo : EIATTR_KPARAM_INFO
	.align		4
.L_13:
        /*0028*/ 	.byte	0x04, 0x17
        /*002a*/ 	.short	(.L_15 - .L_14)
.L_14:
        /*002c*/ 	.word	0x00000000
        /*0030*/ 	.short	0x0000
        /*0032*/ 	.short	0x0000
        /*0034*/ 	.byte	0x00, 0xf4, 0x21, 0x00


	//----- nvinfo : EIATTR_SPARSE_MMA_MASK
	.align		4
.L_15:
        /*0038*/ 	.byte	0x03, 0x50
        /*003a*/ 	.short	0x0000


	//----- nvinfo : EIATTR_MAXREG_COUNT
	.align		4
        /*003c*/ 	.byte	0x03, 0x1b
        /*003e*/ 	.short	0x00ff


	//----- nvinfo : EIATTR_EXIT_INSTR_OFFSETS
	.align		4
        /*0040*/ 	.byte	0x04, 0x1c
        /*0042*/ 	.short	(.L_17 - .L_16)


	//   ....[0]....
.L_16:
        /*0044*/ 	.word	0x00000170


	//   ....[1]....
        /*0048*/ 	.word	0x00000190


	//----- nvinfo : EIATTR_REQNTID
	.align		4
.L_17:
        /*004c*/ 	.byte	0x04, 0x10
        /*004e*/ 	.short	(.L_19 - .L_18)
.L_18:
        /*0050*/ 	.word	0x00000020
        /*0054*/ 	.word	0x00000001
        /*0058*/ 	.word	0x00000001


	//----- nvinfo : EIATTR_CBANK_PARAM_SIZE
	.align		4
.L_19:
        /*005c*/ 	.byte	0x03, 0x19
        /*005e*/ 	.short	0x0014


	//----- nvinfo : EIATTR_PARAM_CBANK
	.align		4
        /*0060*/ 	.byte	0x04, 0x0a
        /*0062*/ 	.short	(.L_21 - .L_20)
	.align		4
.L_20:
        /*0064*/ 	.word	index@(.nv.constant0.triton_poi_fused_mul_3)
        /*0068*/ 	.short	0x0210
        /*006a*/ 	.short	0x0014


	//----- nvinfo : EIATTR_SW_WAR
	.align		4
.L_21:
        /*006c*/ 	.byte	0x04, 0x36
        /*006e*/ 	.short	(.L_23 - .L_22)
.L_22:
        /*0070*/ 	.word	0x00000008
.L_23:


//--------------------- .nv.callgraph             --------------------------
	.section	.nv.callgraph,"",@"SHT_CUDA_CALLGRAPH"
	.align	4
	.sectionentsize	8
	.align		4
        /*0000*/ 	.word	0x00000000
	.align		4
        /*0004*/ 	.word	0xffffffff
	.align		4
        /*0008*/ 	.word	0x00000000
	.align		4
        /*000c*/ 	.word	0xfffffffe
	.align		4
        /*0010*/ 	.word	0x00000000
	.align		4
        /*0014*/ 	.word	0xfffffffd
	.align		4
        /*0018*/ 	.word	0x00000000
	.align		4
        /*001c*/ 	.word	0xfffffffc


//--------------------- .text.triton_poi_fused_mul_3 --------------------------
	.section	.text.triton_poi_fused_mul_3,"ax",@progbits
	.align	128
        .global         triton_poi_fused_mul_3
        .type           triton_poi_fused_mul_3,@function
        .size           triton_poi_fused_mul_3,(.L_x_1 - triton_poi_fused_mul_3)
        .other          triton_poi_fused_mul_3,@"STO_CUDA_ENTRY STV_DEFAULT"
triton_poi_fused_mul_3:
.text.triton_poi_fused_mul_3:
[----:B------:R-:W0:Y:S02]  /*0000*/  LDC R1, c[0x0][0x28] ;  /* 0x00000a00ff017b82 */ /* 0x000e240000000800 */
[----:B------:R-:W1:Y:S01]  /*0010*/  S2R R8, SR_TID.X ;  /* 0x0000000000087919 */ /* 0x000e620000002100 */
[----:B------:R-:W2:Y:S01]  /*0020*/  LDC.64 R4, c[0x0][0x218] ;  /* 0x00008600ff047b82 */ /* 0x000ea20000000a00 */
[----:B------:R-:W-:Y:S01]  /*0030*/  ULDC.64 UR4, c[0x0][0x208] ;  /* 0x0000820000047ab9 */ /* 0x000fe20000000a00 */
[----:B------:R-:W3:Y:S06]  /*0040*/  S2R R7, SR_CTAID.X ;  /* 0x0000000000077919 */ /* 0x000eec0000002500 */
[----:B------:R-:W4:Y:S01]  /*0050*/  LDC.64 R2, c[0x0][0x210] ;  /* 0x00008400ff027b82 */ /* 0x000f220000000a00 */
[----:B-1----:R-:W-:-:S02]  /*0060*/  LOP3.LUT R0, R8, 0xf, RZ, 0xc0, !PT ;  /* 0x0000000f08007812 */ /* 0x002fc400078ec0ff */
[----:B---3--:R-:W-:-:S03]  /*0070*/  SHF.R.S32.HI R6, RZ, 0x1b, R7 ;  /* 0x0000001bff067819 */ /* 0x008fc60000011407 */
[----:B------:R-:W-:Y:S01]  /*0080*/  IMAD R7, R7, 0x10, R0 ;  /* 0x0000001007077824 */ /* 0x000fe200078e0200 */
[----:B------:R-:W-:-:S03]  /*0090*/  SGXT R0, R6, 0x1 ;  /* 0x000000010600781a */ /* 0x000fc60000000200 */
[C---:B----4-:R-:W-:Y:S01]  /*00a0*/  IMAD.WIDE R2, R7.reuse, 0x4, R2 ;  /* 0x0000000407027825 */ /* 0x050fe200078e0202 */
[----:B------:R-:W-:Y:S02]  /*00b0*/  ISETP.GE.AND P0, PT, R7, 0x10, PT ;  /* 0x000000100700780c */ /* 0x000fe40003f06270 */
[----:B------:R-:W-:-:S04]  /*00c0*/  LEA.HI R0, R0, R7, RZ, 0x2 ;  /* 0x0000000700007211 */ /* 0x000fc800078f10ff */
[----:B------:R-:W-:-:S05]  /*00d0*/  LOP3.LUT R0, R0, 0xfffffffc, RZ, 0xc0, !PT ;  /* 0xfffffffc00007812 */ /* 0x000fca00078ec0ff */
[----:B------:R-:W-:Y:S02]  /*00e0*/  IMAD.IADD R9, R7, 0x1, -R0 ;  /* 0x0000000107097824 */ /* 0x000fe400078e0a00 */
[----:B------:R-:W-:Y:S02]  /*00f0*/  IMAD.MOV.U32 R0, RZ, RZ, RZ ;  /* 0x000000ffff007224 */ /* 0x000fe400078e00ff */
[----:B--2---:R-:W-:-:S04]  /*0100*/  IMAD.WIDE R4, R9, 0x4, R4 ;  /* 0x0000000409047825 */ /* 0x004fc800078e0204 */
[----:B------:R-:W-:Y:S01]  /*0110*/  IMAD.MOV.U32 R9, RZ, RZ, RZ ;  /* 0x000000ffff097224 */ /* 0x000fe200078e00ff */
[----:B------:R-:W2:Y:S05]  /*0120*/  @!P0 LDG.E R0, desc[UR4][R2.64] ;  /* 0x0000000402008981 */ /* 0x000eaa000c1e1900 */
[----:B------:R-:W2:Y:S01]  /*0130*/  @!P0 LDG.E.EL R9, desc[UR4][R4.64+0x10] ;  /* 0x0000100404098981 */ /* 0x000ea2000c2e1900 */
[----:B------:R-:W-:-:S04]  /*0140*/  LOP3.LUT P0, RZ, R8, 0x10, RZ, 0xc0, !PT ;  /* 0x0000001008ff7812 */ /* 0x000fc8000780c0ff */
[----:B------:R-:W-:Y:S01]  /*0150*/  ISETP.LT.AND P0, PT, R7, 0x10, !P0 ;  /* 0x000000100700780c */ /* 0x000fe20004701270 */
[----:B--2---:R-:W-:-:S12]  /*0160*/  FADD R9, R9, R0 ;  /* 0x0000000009097221 */ /* 0x004fd80000000000 */
[----:B------:R-:W-:Y:S05]  /*0170*/  @!P0 EXIT ;  /* 0x000000000000894d */ /* 0x000fea0003800000 */
[----:B------:R-:W-:Y:S01]  /*0180*/  STG.E desc[UR4][R2.64], R9 ;  /* 0x0000000902007986 */ /* 0x000fe2000c101904 */
[----:B------:R-:W-:Y:S05]  /*0190*/  EXIT ;  /* 0x000000000000794d */ /* 0x000fea0003800000 */
.L_x_0:
[----:B------:R-:W-:-:S00]  /*01a0*/  BRA `(.L_x_0) ;  /* 0xfffffffc00fc7947 */ /* 0x000fc0000383ffff */
[----:B------:R-:W-:-:S00]  /*01b0*/  NOP ;  /* 0x0000000000007918 */ /* 0x000fc00000000000 */
        /* <DEDUP_REMOVED lines=12> */
.L_x_1:


//--------------------- .nv.constant0.triton_poi_fused_mul_3 --------------------------
	.section	.nv.constant0.triton_poi_fused_mul_3,"a",@progbits
	.sectionflags	@""
	.align	4
.nv.constant0.triton_poi_fused_mul_3:
	.zero		548
